//
// Generated by NVIDIA NVVM Compiler
//
// Compiler Build ID: CL-36424714
// Cuda compilation tools, release 13.0, V13.0.88
// Based on NVVM 20.0.0
//

.version 9.0
.target sm_100
.address_size 64

	// .globl	_Z7gpumultPdS_S_iii

.visible .entry _Z7gpumultPdS_S_iii(
	.param .u64 .ptr .align 1 _Z7gpumultPdS_S_iii_param_0,
	.param .u64 .ptr .align 1 _Z7gpumultPdS_S_iii_param_1,
	.param .u64 .ptr .align 1 _Z7gpumultPdS_S_iii_param_2,
	.param .u32 _Z7gpumultPdS_S_iii_param_3,
	.param .u32 _Z7gpumultPdS_S_iii_param_4,
	.param .u32 _Z7gpumultPdS_S_iii_param_5
)
{
	.reg .pred 	%p<13>;
	.reg .b32 	%r<44>;
	.reg .b64 	%rd<41>;
	.reg .b64 	%fd<56>;

	ld.param.u64 	%rd6, [_Z7gpumultPdS_S_iii_param_0];
	ld.param.u64 	%rd7, [_Z7gpumultPdS_S_iii_param_1];
	ld.param.u64 	%rd5, [_Z7gpumultPdS_S_iii_param_2];
	ld.param.u32 	%r22, [_Z7gpumultPdS_S_iii_param_3];
	ld.param.u32 	%r20, [_Z7gpumultPdS_S_iii_param_4];
	ld.param.u32 	%r21, [_Z7gpumultPdS_S_iii_param_5];
	cvta.to.global.u64 	%rd1, %rd7;
	cvta.to.global.u64 	%rd2, %rd6;
	mov.u32 	%r23, %ctaid.x;
	mov.u32 	%r24, %ntid.x;
	mov.u32 	%r25, %tid.x;
	mad.lo.s32 	%r1, %r23, %r24, %r25;
	mov.u32 	%r26, %ctaid.y;
	mov.u32 	%r27, %ntid.y;
	mov.u32 	%r28, %tid.y;
	mad.lo.s32 	%r2, %r26, %r27, %r28;
	setp.ge.s32 	%p1, %r2, %r22;
	setp.ge.s32 	%p2, %r1, %r21;
	or.pred  	%p3, %p1, %p2;
	@%p3 bra 	$L__BB0_13;
	cvta.to.global.u64 	%rd8, %rd5;
	mul.lo.s32 	%r3, %r21, %r2;
	add.s32 	%r29, %r3, %r1;
	mul.wide.s32 	%rd9, %r29, 8;
	add.s64 	%rd3, %rd8, %rd9;
	mov.b64 	%rd10, 0;
	st.global.u64 	[%rd3], %rd10;
	setp.lt.s32 	%p4, %r20, 1;
	@%p4 bra 	$L__BB0_13;
	and.b32  	%r4, %r20, 7;
	setp.lt.u32 	%p5, %r20, 8;
	mov.b32 	%r42, 0;
	mov.f64 	%fd53, 0d0000000000000000;
	@%p5 bra 	$L__BB0_5;
	and.b32  	%r42, %r20, 2147483640;
	neg.s32 	%r40, %r42;
	shl.b32 	%r7, %r21, 3;
	add.s64 	%rd4, %rd2, 32;
	mov.f64 	%fd53, 0d0000000000000000;
	mul.wide.s32 	%rd15, %r21, 8;
	mov.u32 	%r38, %r3;
	mov.u32 	%r39, %r1;
$L__BB0_4:
	.pragma "nounroll";
	mul.wide.s32 	%rd11, %r38, 8;
	add.s64 	%rd12, %rd4, %rd11;
	ld.global.f64 	%fd10, [%rd12+-32];
	mul.wide.s32 	%rd13, %r39, 8;
	add.s64 	%rd14, %rd1, %rd13;
	ld.global.f64 	%fd11, [%rd14];
	fma.rn.f64 	%fd12, %fd10, %fd11, %fd53;
	st.global.f64 	[%rd3], %fd12;
	ld.global.f64 	%fd13, [%rd12+-24];
	add.s64 	%rd16, %rd14, %rd15;
	ld.global.f64 	%fd14, [%rd16];
	fma.rn.f64 	%fd15, %fd13, %fd14, %fd12;
	st.global.f64 	[%rd3], %fd15;
	ld.global.f64 	%fd16, [%rd12+-16];
	add.s64 	%rd17, %rd16, %rd15;
	ld.global.f64 	%fd17, [%rd17];
	fma.rn.f64 	%fd18, %fd16, %fd17, %fd15;
	st.global.f64 	[%rd3], %fd18;
	ld.global.f64 	%fd19, [%rd12+-8];
	add.s64 	%rd18, %rd17, %rd15;
	ld.global.f64 	%fd20, [%rd18];
	fma.rn.f64 	%fd21, %fd19, %fd20, %fd18;
	st.global.f64 	[%rd3], %fd21;
	ld.global.f64 	%fd22, [%rd12];
	add.s64 	%rd19, %rd18, %rd15;
	ld.global.f64 	%fd23, [%rd19];
	fma.rn.f64 	%fd24, %fd22, %fd23, %fd21;
	st.global.f64 	[%rd3], %fd24;
	ld.global.f64 	%fd25, [%rd12+8];
	add.s64 	%rd20, %rd19, %rd15;
	ld.global.f64 	%fd26, [%rd20];
	fma.rn.f64 	%fd27, %fd25, %fd26, %fd24;
	st.global.f64 	[%rd3], %fd27;
	ld.global.f64 	%fd28, [%rd12+16];
	add.s64 	%rd21, %rd20, %rd15;
	ld.global.f64 	%fd29, [%rd21];
	fma.rn.f64 	%fd30, %fd28, %fd29, %fd27;
	st.global.f64 	[%rd3], %fd30;
	ld.global.f64 	%fd31, [%rd12+24];
	add.s64 	%rd22, %rd21, %rd15;
	ld.global.f64 	%fd32, [%rd22];
	fma.rn.f64 	%fd53, %fd31, %fd32, %fd30;
	st.global.f64 	[%rd3], %fd53;
	add.s32 	%r40, %r40, 8;
	add.s32 	%r39, %r39, %r7;
	add.s32 	%r38, %r38, 8;
	setp.ne.s32 	%p6, %r40, 0;
	@%p6 bra 	$L__BB0_4;
$L__BB0_5:
	setp.eq.s32 	%p7, %r4, 0;
	@%p7 bra 	$L__BB0_13;
	and.b32  	%r15, %r20, 3;
	setp.lt.u32 	%p8, %r4, 4;
	@%p8 bra 	$L__BB0_8;
	add.s32 	%r31, %r42, %r3;
	mul.wide.s32 	%rd23, %r31, 8;
	add.s64 	%rd24, %rd2, %rd23;
	ld.global.f64 	%fd33, [%rd24];
	mad.lo.s32 	%r32, %r42, %r21, %r1;
	mul.wide.s32 	%rd25, %r32, 8;
	add.s64 	%rd26, %rd1, %rd25;
	ld.global.f64 	%fd34, [%rd26];
	fma.rn.f64 	%fd35, %fd33, %fd34, %fd53;
	st.global.f64 	[%rd3], %fd35;
	ld.global.f64 	%fd36, [%rd24+8];
	mul.wide.s32 	%rd27, %r21, 8;
	add.s64 	%rd28, %rd26, %rd27;
	ld.global.f64 	%fd37, [%rd28];
	fma.rn.f64 	%fd38, %fd36, %fd37, %fd35;
	st.global.f64 	[%rd3], %fd38;
	ld.global.f64 	%fd39, [%rd24+16];
	add.s64 	%rd29, %rd28, %rd27;
	ld.global.f64 	%fd40, [%rd29];
	fma.rn.f64 	%fd41, %fd39, %fd40, %fd38;
	st.global.f64 	[%rd3], %fd41;
	ld.global.f64 	%fd42, [%rd24+24];
	add.s64 	%rd30, %rd29, %rd27;
	ld.global.f64 	%fd43, [%rd30];
	fma.rn.f64 	%fd53, %fd42, %fd43, %fd41;
	st.global.f64 	[%rd3], %fd53;
	add.s32 	%r42, %r42, 4;
$L__BB0_8:
	setp.eq.s32 	%p9, %r15, 0;
	@%p9 bra 	$L__BB0_13;
	setp.eq.s32 	%p10, %r15, 1;
	@%p10 bra 	$L__BB0_11;
	add.s32 	%r33, %r42, %r3;
	mul.wide.s32 	%rd31, %r33, 8;
	add.s64 	%rd32, %rd2, %rd31;
	ld.global.f64 	%fd44, [%rd32];
	mad.lo.s32 	%r34, %r42, %r21, %r1;
	mul.wide.s32 	%rd33, %r34, 8;
	add.s64 	%rd34, %rd1, %rd33;
	ld.global.f64 	%fd45, [%rd34];
	fma.rn.f64 	%fd46, %fd44, %fd45, %fd53;
	st.global.f64 	[%rd3], %fd46;
	ld.global.f64 	%fd47, [%rd32+8];
	mul.wide.s32 	%rd35, %r21, 8;
	add.s64 	%rd36, %rd34, %rd35;
	ld.global.f64 	%fd48, [%rd36];
	fma.rn.f64 	%fd53, %fd47, %fd48, %fd46;
	st.global.f64 	[%rd3], %fd53;
	add.s32 	%r42, %r42, 2;
$L__BB0_11:
	and.b32  	%r35, %r20, 1;
	setp.eq.b32 	%p11, %r35, 1;
	not.pred 	%p12, %p11;
	@%p12 bra 	$L__BB0_13;
	add.s32 	%r36, %r42, %r3;
	mul.wide.s32 	%rd37, %r36, 8;
	add.s64 	%rd38, %rd2, %rd37;
	ld.global.f64 	%fd49, [%rd38];
	mad.lo.s32 	%r37, %r42, %r21, %r1;
	mul.wide.s32 	%rd39, %r37, 8;
	add.s64 	%rd40, %rd1, %rd39;
	ld.global.f64 	%fd50, [%rd40];
	fma.rn.f64 	%fd51, %fd49, %fd50, %fd53;
	st.global.f64 	[%rd3], %fd51;
$L__BB0_13:
	ret;

}


// ===== COMPILED SASS (sm_100) =====

	.target	sm_100

	.elftype	@"ET_EXEC"


//--------------------- .note.nv.tkinfo           --------------------------
	.section	.note.nv.tkinfo,"",@"SHT_NOTE"
	.sectionflags	@"SHF_NOTE_NV_TKINFO"
	.tkinfo
        /*0018*/ 	.word	0x00000002
        /*0030*/ 	.string	""
        /*0030*/ 	.string	"ptxas"
        /*0030*/ 	.string	"Cuda compilation tools, release 13.0, V13.0.88"
        /*0030*/ 	.string	"Build cuda_13.0.r13.0/compiler.36424714_0"
        /*0030*/ 	.string	"-arch sm_100 -m 64 "



//--------------------- .note.nv.cuinfo           --------------------------
	.section	.note.nv.cuinfo,"",@"SHT_NOTE"
	.sectionflags	@"SHF_NOTE_NV_CUINFO"
        /*0018*/ 	.short	0x0002
        /*001a*/ 	.short	0x0064
        /*001c*/ 	.short	0x0082
	.zero		2


//--------------------- .nv.info                  --------------------------
	.section	.nv.info,"",@"SHT_CUDA_INFO"
	.align	4


	//----- nvinfo : EIATTR_REGCOUNT
	.align		4
        /*0000*/ 	.byte	0x04, 0x2f
        /*0002*/ 	.short	(.L_1 - .L_0)
	.align		4
.L_0:
        /*0004*/ 	.word	index@(_Z7gpumultPdS_S_iii)
        /*0008*/ 	.word	0x0000001e


	//----- nvinfo : EIATTR_FRAME_SIZE
	.align		4
.L_1:
        /*000c*/ 	.byte	0x04, 0x11
        /*000e*/ 	.short	(.L_3 - .L_2)
	.align		4
.L_2:
        /*0010*/ 	.word	index@(_Z7gpumultPdS_S_iii)
        /*0014*/ 	.word	0x00000000


	//----- nvinfo : EIATTR_MIN_STACK_SIZE
	.align		4
.L_3:
        /*0018*/ 	.byte	0x04, 0x12
        /*001a*/ 	.short	(.L_5 - .L_4)
	.align		4
.L_4:
        /*001c*/ 	.word	index@(_Z7gpumultPdS_S_iii)
        /*0020*/ 	.word	0x00000000
.L_5:


//--------------------- .nv.compat                --------------------------
	.section	.nv.compat,"",@"SHT_CUDA_COMPAT_INFO"
	.align	4
        /*0000*/ 	.byte	0x02, 0x09, 0x00, 0x00, 0x02, 0x02, 0x01, 0x00, 0x02, 0x05, 0x05, 0x00, 0x03, 0x07, 0x01, 0x01
        /*0010*/ 	.byte	0x02, 0x03, 0x00, 0x00, 0x02, 0x06, 0x01, 0x00, 0x04, 0x0b, 0x08, 0x00, 0x01, 0x00, 0x00, 0x00
        /*0020*/ 	.byte	0x00, 0x00, 0x00, 0x00


//--------------------- .nv.info._Z7gpumultPdS_S_iii --------------------------
	.section	.nv.info._Z7gpumultPdS_S_iii,"",@"SHT_CUDA_INFO"
	.sectionflags	@""
	.align	4


	//----- nvinfo : EIATTR_CUDA_API_VERSION
	.align		4
        /*0000*/ 	.byte	0x04, 0x37
        /*0002*/ 	.short	(.L_7 - .L_6)
.L_6:
        /*0004*/ 	.word	0x00000082


	//----- nvinfo : EIATTR_KPARAM_INFO
	.align		4
.L_7:
        /*0008*/ 	.byte	0x04, 0x17
        /*000a*/ 	.short	(.L_9 - .L_8)
.L_8:
        /*000c*/ 	.word	0x00000000
        /*0010*/ 	.short	0x0005
        /*0012*/ 	.short	0x0020
        /*0014*/ 	.byte	0x00, 0xf0, 0x11, 0x00


	//----- nvinfo : EIATTR_KPARAM_INFO
	.align		4
.L_9:
        /*0018*/ 	.byte	0x04, 0x17
        /*001a*/ 	.short	(.L_11 - .L_10)
.L_10:
        /*001c*/ 	.word	0x00000000
        /*0020*/ 	.short	0x0004
        /*0022*/ 	.short	0x001c
        /*0024*/ 	.byte	0x00, 0xf0, 0x11, 0x00


	//----- nvinfo : EIATTR_KPARAM_INFO
	.align		4
.L_11:
        /*0028*/ 	.byte	0x04, 0x17
        /*002a*/ 	.short	(.L_13 - .L_12)
.L_12:
        /*002c*/ 	.word	0x00000000
        /*0030*/ 	.short	0x0003
        /*0032*/ 	.short	0x0018
        /*0034*/ 	.byte	0x00, 0xf0, 0x11, 0x00


	//----- nvinfo : EIATTR_KPARAM_INFO
	.align		4
.L_13:
        /*0038*/ 	.byte	0x04, 0x17
        /*003a*/ 	.short	(.L_15 - .L_14)
.L_14:
        /*003c*/ 	.word	0x00000000
        /*0040*/ 	.short	0x0002
        /*0042*/ 	.short	0x0010
        /*0044*/ 	.byte	0x00, 0xf5, 0x21, 0x00


	//----- nvinfo : EIATTR_KPARAM_INFO
	.align		4
.L_15:
        /*0048*/ 	.byte	0x04, 0x17
        /*004a*/ 	.short	(.L_17 - .L_16)
.L_16:
        /*004c*/ 	.word	0x00000000
        /*0050*/ 	.short	0x0001
        /*0052*/ 	.short	0x0008
        /*0054*/ 	.byte	0x00, 0xf5, 0x21, 0x00


	//----- nvinfo : EIATTR_KPARAM_INFO
	.align		4
.L_17:
        /*0058*/ 	.byte	0x04, 0x17
        /*005a*/ 	.short	(.L_19 - .L_18)
.L_18:
        /*005c*/ 	.word	0x00000000
        /*0060*/ 	.short	0x0000
        /*0062*/ 	.short	0x0000
        /*0064*/ 	.byte	0x00, 0xf5, 0x21, 0x00


	//----- nvinfo : EIATTR_SPARSE_MMA_MASK
	.align		4
.L_19:
        /*0068*/ 	.byte	0x03, 0x50
        /*006a*/ 	.short	0x0000


	//----- nvinfo : EIATTR_MAXREG_COUNT
	.align		4
        /*006c*/ 	.byte	0x03, 0x1b
        /*006e*/ 	.short	0x00ff


	//----- nvinfo : EIATTR_MERCURY_ISA_VERSION
	.align		4
        /*0070*/ 	.byte	0x03, 0x5f
        /*0072*/ 	.short	0x0101


	//----- nvinfo : EIATTR_VRC_CTA_INIT_COUNT
	.align		4
        /*0074*/ 	.byte	0x02, 0x4a
	.zero		1
	.zero		1


	//----- nvinfo : EIATTR_EXIT_INSTR_OFFSETS
	.align		4
        /*0078*/ 	.byte	0x04, 0x1c
        /*007a*/ 	.short	(.L_21 - .L_20)


	//   ....[0]....
.L_20:
        /*007c*/ 	.word	0x000000d0


	//   ....[1]....
        /*0080*/ 	.word	0x00000160


	//   ....[2]....
        /*0084*/ 	.word	0x00000560


	//   ....[3]....
        /*0088*/ 	.word	0x00000750


	//   ....[4]....
        /*008c*/ 	.word	0x000008a0


	//   ....[5]....
        /*0090*/ 	.word	0x00000950


	//----- nvinfo : EIATTR_CBANK_PARAM_SIZE
	.align		4
.L_21:
        /*0094*/ 	.byte	0x03, 0x19
        /*0096*/ 	.short	0x0024


	//----- nvinfo : EIATTR_PARAM_CBANK
	.align		4
        /*0098*/ 	.byte	0x04, 0x0a
        /*009a*/ 	.short	(.L_23 - .L_22)
	.align		4
.L_22:
        /*009c*/ 	.word	index@(.nv.constant0._Z7gpumultPdS_S_iii)
        /*00a0*/ 	.short	0x0380
        /*00a2*/ 	.short	0x0024


	//----- nvinfo : EIATTR_SW_WAR
	.align		4
.L_23:
        /*00a4*/ 	.byte	0x04, 0x36
        /*00a6*/ 	.short	(.L_25 - .L_24)
.L_24:
        /*00a8*/ 	.word	0x00000008
.L_25:


//--------------------- .nv.callgraph             --------------------------
	.section	.nv.callgraph,"",@"SHT_CUDA_CALLGRAPH"
	.align	4
	.sectionentsize	8
	.align		4
        /*0000*/ 	.word	0x00000000
	.align		4
        /*0004*/ 	.word	0xffffffff
	.align		4
        /*0008*/ 	.word	0x00000000
	.align		4
        /*000c*/ 	.word	0xfffffffe
	.align		4
        /*0010*/ 	.word	0x00000000
	.align		4
        /*0014*/ 	.word	0xfffffffd
	.align		4
        /*0018*/ 	.word	0x00000000
	.align		4
        /*001c*/ 	.word	0xfffffffc


//--------------------- .text._Z7gpumultPdS_S_iii --------------------------
	.section	.text._Z7gpumultPdS_S_iii,"ax",@progbits
	.align	128
        .global         _Z7gpumultPdS_S_iii
        .type           _Z7gpumultPdS_S_iii,@function
        .size           _Z7gpumultPdS_S_iii,(.L_x_5 - _Z7gpumultPdS_S_iii)
        .other          _Z7gpumultPdS_S_iii,@"STO_CUDA_ENTRY STV_DEFAULT"
_Z7gpumultPdS_S_iii:
.text._Z7gpumultPdS_S_iii:
[----:B------:R-:W-:Y:S01]  /*0000*/  LDC R1, c[0x0][0x37c] ;  /* 0x0000df00ff017b82 */ /* 0x000fe20000000800 */
[----:B------:R-:W0:Y:S07]  /*0010*/  S2R R2, SR_TID.X ;  /* 0x0000000000027919 */ /* 0x000e2e0000002100 */
[----:B------:R-:W0:Y:S01]  /*0020*/  S2UR UR4, SR_CTAID.X ;  /* 0x00000000000479c3 */ /* 0x000e220000002500 */
[----:B------:R-:W1:Y:S01]  /*0030*/  LDCU UR6, c[0x0][0x398] ;  /* 0x00007300ff0677ac */ /* 0x000e620008000800 */
[----:B------:R-:W2:Y:S06]  /*0040*/  S2R R4, SR_TID.Y ;  /* 0x0000000000047919 */ /* 0x000eac0000002200 */
[----:B------:R-:W0:Y:S08]  /*0050*/  LDC R3, c[0x0][0x360] ;  /* 0x0000d800ff037b82 */ /* 0x000e300000000800 */
[----:B------:R-:W2:Y:S08]  /*0060*/  S2UR UR5, SR_CTAID.Y ;  /* 0x00000000000579c3 */ /* 0x000eb00000002600 */
[----:B------:R-:W2:Y:S08]  /*0070*/  LDC R5, c[0x0][0x364] ;  /* 0x0000d900ff057b82 */ /* 0x000eb00000000800 */
[----:B------:R-:W3:Y:S01]  /*0080*/  LDC R0, c[0x0][0x3a0] ;  /* 0x0000e800ff007b82 */ /* 0x000ee20000000800 */
[----:B0-----:R-:W-:-:S02]  /*0090*/  IMAD R3, R3, UR4, R2 ;  /* 0x0000000403037c24 */ /* 0x001fc4000f8e0202 */
[----:B--2---:R-:W-:-:S03]  /*00a0*/  IMAD R5, R5, UR5, R4 ;  /* 0x0000000505057c24 */ /* 0x004fc6000f8e0204 */
[----:B---3--:R-:W-:-:S04]  /*00b0*/  ISETP.GE.AND P0, PT, R3, R0, PT ;  /* 0x000000000300720c */ /* 0x008fc80003f06270 */
[----:B-1----:R-:W-:-:S13]  /*00c0*/  ISETP.GE.OR P0, PT, R5, UR6, P0 ;  /* 0x0000000605007c0c */ /* 0x002fda0008706670 */
[----:B------:R-:W-:Y:S05]  /*00d0*/  @P0 EXIT ;  /* 0x000000000000094d */ /* 0x000fea0003800000 */
[----:B------:R-:W0:Y:S01]  /*00e0*/  LDC R2, c[0x0][0x39c] ;  /* 0x0000e700ff027b82 */ /* 0x000e220000000800 */
[----:B------:R-:W1:Y:S01]  /*00f0*/  LDCU.64 UR6, c[0x0][0x358] ;  /* 0x00006b00ff0677ac */ /* 0x000e620008000a00 */
[----:B------:R-:W-:-:S05]  /*0100*/  IMAD R4, R5, R0, RZ ;  /* 0x0000000005047224 */ /* 0x000fca00078e02ff */
[----:B------:R-:W-:Y:S01]  /*0110*/  IADD3 R5, PT, PT, R3, R4, RZ ;  /* 0x0000000403057210 */ /* 0x000fe20007ffe0ff */
[----:B------:R-:W2:Y:S01]  /*0120*/  LDC.64 R10, c[0x0][0x390] ;  /* 0x0000e400ff0a7b82 */ /* 0x000ea20000000a00 */
[----:B0-----:R-:W-:-:S03]  /*0130*/  ISETP.GE.AND P0, PT, R2, 0x1, PT ;  /* 0x000000010200780c */ /* 0x001fc60003f06270 */
[----:B--2---:R-:W-:-:S05]  /*0140*/  IMAD.WIDE R10, R5, 0x8, R10 ;  /* 0x00000008050a7825 */ /* 0x004fca00078e020a */
[----:B-1----:R0:W-:Y:S05]  /*0150*/  STG.E.64 desc[UR6][R10.64], RZ ;  /* 0x000000ff0a007986 */ /* 0x0021ea000c101b06 */
[----:B------:R-:W-:Y:S05]  /*0160*/  @!P0 EXIT ;  /* 0x000000000000894d */ /* 0x000fea0003800000 */
[C---:B------:R-:W-:Y:S01]  /*0170*/  ISETP.GE.U32.AND P1, PT, R2.reuse, 0x8, PT ;  /* 0x000000080200780c */ /* 0x040fe20003f26070 */
[----:B------:R-:W-:Y:S01]  /*0180*/  HFMA2 R7, -RZ, RZ, 0, 0 ;  /* 0x00000000ff077431 */ /* 0x000fe200000001ff */
[----:B------:R-:W-:Y:S02]  /*0190*/  LOP3.LUT R5, R2, 0x7, RZ, 0xc0, !PT ;  /* 0x0000000702057812 */ /* 0x000fe400078ec0ff */
[----:B------:R-:W-:Y:S02]  /*01a0*/  CS2R R16, SRZ ;  /* 0x0000000000107805 */ /* 0x000fe4000001ff00 */
[----:B------:R-:W-:-:S07]  /*01b0*/  ISETP.NE.AND P0, PT, R5, RZ, PT ;  /* 0x000000ff0500720c */ /* 0x000fce0003f05270 */
[----:B------:R-:W-:Y:S06]  /*01c0*/  @!P1 BRA `(.L_x_0) ;  /* 0x0000000000e49947 */ /* 0x000fec0003800000 */
[----:B------:R-:W1:Y:S01]  /*01d0*/  LDCU.64 UR4, c[0x0][0x380] ;  /* 0x00007000ff0477ac */ /* 0x000e620008000a00 */
[----:B------:R-:W-:Y:S02]  /*01e0*/  LOP3.LUT R7, R2, 0x7ffffff8, RZ, 0xc0, !PT ;  /* 0x7ffffff802077812 */ /* 0x000fe400078ec0ff */
[----:B------:R-:W-:Y:S02]  /*01f0*/  CS2R R16, SRZ ;  /* 0x0000000000107805 */ /* 0x000fe4000001ff00 */
[----:B------:R-:W-:Y:S02]  /*0200*/  MOV R8, R4 ;  /* 0x0000000400087202 */ /* 0x000fe40000000f00 */
[----:B------:R-:W-:Y:S02]  /*0210*/  MOV R9, R3 ;  /* 0x0000000300097202 */ /* 0x000fe40000000f00 */
[----:B------:R-:W-:Y:S01]  /*0220*/  IADD3 R6, PT, PT, -R7, RZ, RZ ;  /* 0x000000ff07067210 */ /* 0x000fe20007ffe1ff */
[----:B-1----:R-:W-:-:S04]  /*0230*/  UIADD3 UR4, UP0, UPT, UR4, 0x20, URZ ;  /* 0x0000002004047890 */ /* 0x002fc8000ff1e0ff */
[----:B------:R-:W-:-:S12]  /*0240*/  UIADD3.X UR5, UPT, UPT, URZ, UR5, URZ, UP0, !UPT ;  /* 0x00000005ff057290 */ /* 0x000fd800087fe4ff */
.L_x_1:
[----:B------:R-:W1:Y:S01]  /*0250*/  LDC.64 R24, c[0x0][0x388] ;  /* 0x0000e200ff187b82 */ /* 0x000e620000000a00 */
[----:B------:R-:W-:Y:S01]  /*0260*/  MOV R12, UR4 ;  /* 0x00000004000c7c02 */ /* 0x000fe20008000f00 */
[----:B------:R-:W-:-:S04]  /*0270*/  IMAD.U32 R13, RZ, RZ, UR5 ;  /* 0x00000005ff0d7e24 */ /* 0x000fc8000f8e00ff */
[----:B------:R-:W-:-:S05]  /*0280*/  IMAD.WIDE R12, R8, 0x8, R12 ;  /* 0x00000008080c7825 */ /* 0x000fca00078e020c */
[----:B------:R-:W2:Y:S01]  /*0290*/  LDG.E.64 R14, desc[UR6][R12.64+-0x20] ;  /* 0xffffe0060c0e7981 */ /* 0x000ea2000c1e1b00 */
[----:B-1----:R-:W-:-:S05]  /*02a0*/  IMAD.WIDE R24, R9, 0x8, R24 ;  /* 0x0000000809187825 */ /* 0x002fca00078e0218 */
[----:B---3--:R-:W2:Y:S01]  /*02b0*/  LDG.E.64 R22, desc[UR6][R24.64] ;  /* 0x0000000618167981 */ /* 0x008ea2000c1e1b00 */
[----:B------:R-:W-:Y:S01]  /*02c0*/  IMAD.WIDE R26, R0, 0x8, R24 ;  /* 0x00000008001a7825 */ /* 0x000fe200078e0218 */
[----:B--2---:R-:W-:-:S07]  /*02d0*/  DFMA R22, R14, R22, R16 ;  /* 0x000000160e16722b */ /* 0x004fce0000000010 */
[----:B------:R1:W-:Y:S04]  /*02e0*/  STG.E.64 desc[UR6][R10.64], R22 ;  /* 0x000000160a007986 */ /* 0x0003e8000c101b06 */
[----:B------:R-:W2:Y:S04]  /*02f0*/  LDG.E.64 R16, desc[UR6][R12.64+-0x18] ;  /* 0xffffe8060c107981 */ /* 0x000ea8000c1e1b00 */
[----:B------:R-:W2:Y:S01]  /*0300*/  LDG.E.64 R14, desc[UR6][R26.64] ;  /* 0x000000061a0e7981 */ /* 0x000ea2000c1e1b00 */
[----:B------:R-:W-:Y:S01]  /*0310*/  IMAD.WIDE R20, R0, 0x8, R26 ;  /* 0x0000000800147825 */ /* 0x000fe200078e021a */
[----:B--2---:R-:W-:-:S07]  /*0320*/  DFMA R16, R16, R14, R22 ;  /* 0x0000000e1010722b */ /* 0x004fce0000000016 */
[----:B------:R2:W-:Y:S04]  /*0330*/  STG.E.64 desc[UR6][R10.64], R16 ;  /* 0x000000100a007986 */ /* 0x0005e8000c101b06 */
[----:B------:R-:W3:Y:S04]  /*0340*/  LDG.E.64 R18, desc[UR6][R12.64+-0x10] ;  /* 0xfffff0060c127981 */ /* 0x000ee8000c1e1b00 */
[----:B------:R-:W3:Y:S01]  /*0350*/  LDG.E.64 R14, desc[UR6][R20.64] ;  /* 0x00000006140e7981 */ /* 0x000ee2000c1e1b00 */
[----:B------:R-:W-:Y:S01]  /*0360*/  IMAD.WIDE R24, R0, 0x8, R20 ;  /* 0x0000000800187825 */ /* 0x000fe200078e0214 */
[----:B---3--:R-:W-:-:S07]  /*0370*/  DFMA R18, R18, R14, R16 ;  /* 0x0000000e1212722b */ /* 0x008fce0000000010 */
[----:B------:R3:W-:Y:S04]  /*0380*/  STG.E.64 desc[UR6][R10.64], R18 ;  /* 0x000000120a007986 */ /* 0x0007e8000c101b06 */
[----:B-1----:R-:W4:Y:S04]  /*0390*/  LDG.E.64 R22, desc[UR6][R12.64+-0x8] ;  /* 0xfffff8060c167981 */ /* 0x002f28000c1e1b00 */
[----:B------:R-:W4:Y:S01]  /*03a0*/  LDG.E.64 R14, desc[UR6][R24.64] ;  /* 0x00000006180e7981 */ /* 0x000f22000c1e1b00 */
[----:B------:R-:W-:Y:S01]  /*03b0*/  IMAD.WIDE R26, R0, 0x8, R24 ;  /* 0x00000008001a7825 */ /* 0x000fe200078e0218 */
[----:B----4-:R-:W-:-:S07]  /*03c0*/  DFMA R22, R22, R14, R18 ;  /* 0x0000000e1616722b */ /* 0x010fce0000000012 */
[----:B------:R1:W-:Y:S04]  /*03d0*/  STG.E.64 desc[UR6][R10.64], R22 ;  /* 0x000000160a007986 */ /* 0x0003e8000c101b06 */
[----:B--2---:R-:W2:Y:S04]  /*03e0*/  LDG.E.64 R16, desc[UR6][R12.64] ;  /* 0x000000060c107981 */ /* 0x004ea8000c1e1b00 */
[----:B------:R-:W2:Y:S02]  /*03f0*/  LDG.E.64 R14, desc[UR6][R26.64] ;  /* 0x000000061a0e7981 */ /* 0x000ea4000c1e1b00 */
[----:B--2---:R-:W-:Y:S01]  /*0400*/  DFMA R16, R16, R14, R22 ;  /* 0x0000000e1010722b */ /* 0x004fe20000000016 */
[----:B------:R-:W-:-:S06]  /*0410*/  IMAD.WIDE R14, R0, 0x8, R26 ;  /* 0x00000008000e7825 */ /* 0x000fcc00078e021a */
[----:B------:R2:W-:Y:S04]  /*0420*/  STG.E.64 desc[UR6][R10.64], R16 ;  /* 0x000000100a007986 */ /* 0x0005e8000c101b06 */
[----:B---3--:R-:W3:Y:S04]  /*0430*/  LDG.E.64 R18, desc[UR6][R12.64+0x8] ;  /* 0x000008060c127981 */ /* 0x008ee8000c1e1b00 */
[----:B------:R-:W3:Y:S02]  /*0440*/  LDG.E.64 R20, desc[UR6][R14.64] ;  /* 0x000000060e147981 */ /* 0x000ee4000c1e1b00 */
[----:B---3--:R-:W-:Y:S01]  /*0450*/  DFMA R18, R18, R20, R16 ;  /* 0x000000141212722b */ /* 0x008fe20000000010 */
[----:B------:R-:W-:-:S06]  /*0460*/  IMAD.WIDE R20, R0, 0x8, R14 ;  /* 0x0000000800147825 */ /* 0x000fcc00078e020e */
[----:B------:R3:W-:Y:S04]  /*0470*/  STG.E.64 desc[UR6][R10.64], R18 ;  /* 0x000000120a007986 */ /* 0x0007e8000c101b06 */
[----:B-1----:R-:W4:Y:S04]  /*0480*/  LDG.E.64 R22, desc[UR6][R12.64+0x10] ;  /* 0x000010060c167981 */ /* 0x002f28000c1e1b00 */
[----:B------:R-:W4:Y:S01]  /*0490*/  LDG.E.64 R24, desc[UR6][R20.64] ;  /* 0x0000000614187981 */ /* 0x000f22000c1e1b00 */
[----:B------:R-:W-:Y:S01]  /*04a0*/  IADD3 R6, PT, PT, R6, 0x8, RZ ;  /* 0x0000000806067810 */ /* 0x000fe20007ffe0ff */
[----:B----4-:R-:W-:Y:S01]  /*04b0*/  DFMA R22, R22, R24, R18 ;  /* 0x000000181616722b */ /* 0x010fe20000000012 */
[----:B------:R-:W-:-:S06]  /*04c0*/  IMAD.WIDE R24, R0, 0x8, R20 ;  /* 0x0000000800187825 */ /* 0x000fcc00078e0214 */
[----:B------:R3:W-:Y:S04]  /*04d0*/  STG.E.64 desc[UR6][R10.64], R22 ;  /* 0x000000160a007986 */ /* 0x0007e8000c101b06 */
[----:B--2---:R-:W2:Y:S04]  /*04e0*/  LDG.E.64 R16, desc[UR6][R12.64+0x18] ;  /* 0x000018060c107981 */ /* 0x004ea8000c1e1b00 */
[----:B------:R-:W2:Y:S01]  /*04f0*/  LDG.E.64 R24, desc[UR6][R24.64] ;  /* 0x0000000618187981 */ /* 0x000ea2000c1e1b00 */
[----:B------:R-:W-:Y:S02]  /*0500*/  ISETP.NE.AND P1, PT, R6, RZ, PT ;  /* 0x000000ff0600720c */ /* 0x000fe40003f25270 */
[----:B------:R-:W-:-:S02]  /*0510*/  LEA R9, R0, R9, 0x3 ;  /* 0x0000000900097211 */ /* 0x000fc400078e18ff */
[----:B------:R-:W-:Y:S01]  /*0520*/  IADD3 R8, PT, PT, R8, 0x8, RZ ;  /* 0x0000000808087810 */ /* 0x000fe20007ffe0ff */
[----:B--2---:R-:W-:-:S07]  /*0530*/  DFMA R16, R16, R24, R22 ;  /* 0x000000181010722b */ /* 0x004fce0000000016 */
[----:B------:R3:W-:Y:S01]  /*0540*/  STG.E.64 desc[UR6][R10.64], R16 ;  /* 0x000000100a007986 */ /* 0x0007e2000c101b06 */
[----:B------:R-:W-:Y:S05]  /*0550*/  @P1 BRA `(.L_x_1) ;  /* 0xfffffffc003c1947 */ /* 0x000fea000383ffff */
.L_x_0:
[----:B------:R-:W-:Y:S05]  /*0560*/  @!P0 EXIT ;  /* 0x000000000000894d */ /* 0x000fea0003800000 */
[----:B------:R-:W-:Y:S02]  /*0570*/  ISETP.GE.U32.AND P0, PT, R5, 0x4, PT ;  /* 0x000000040500780c */ /* 0x000fe40003f06070 */
[----:B------:R-:W-:-:S04]  /*0580*/  LOP3.LUT R6, R2, 0x3, RZ, 0xc0, !PT ;  /* 0x0000000302067812 */ /* 0x000fc800078ec0ff */
[----:B------:R-:W-:-:S07]  /*0590*/  ISETP.NE.AND P1, PT, R6, RZ, PT ;  /* 0x000000ff0600720c */ /* 0x000fce0003f25270 */
[----:B------:R-:W-:Y:S06]  /*05a0*/  @!P0 BRA `(.L_x_2) ;  /* 0x0000000000688947 */ /* 0x000fec0003800000 */
[----:B------:R-:W1:Y:S01]  /*05b0*/  LDC.64 R8, c[0x0][0x380] ;  /* 0x0000e000ff087b82 */ /* 0x000e620000000a00 */
[----:B------:R-:W-:Y:S02]  /*05c0*/  IMAD.IADD R5, R4, 0x1, R7 ;  /* 0x0000000104057824 */ /* 0x000fe400078e0207 */
[----:B------:R-:W-:-:S05]  /*05d0*/  IMAD R13, R7, R0, R3 ;  /* 0x00000000070d7224 */ /* 0x000fca00078e0203 */
[----:B------:R-:W2:Y:S01]  /*05e0*/  LDC.64 R14, c[0x0][0x388] ;  /* 0x0000e200ff0e7b82 */ /* 0x000ea20000000a00 */
[----:B-1----:R-:W-:-:S04]  /*05f0*/  IMAD.WIDE R8, R5, 0x8, R8 ;  /* 0x0000000805087825 */ /* 0x002fc800078e0208 */
[----:B--2---:R-:W-:Y:S02]  /*0600*/  IMAD.WIDE R14, R13, 0x8, R14 ;  /* 0x000000080d0e7825 */ /* 0x004fe400078e020e */
[----:B------:R-:W2:Y:S04]  /*0610*/  LDG.E.64 R12, desc[UR6][R8.64] ;  /* 0x00000006080c7981 */ /* 0x000ea8000c1e1b00 */
[----:B---3--:R-:W2:Y:S02]  /*0620*/  LDG.E.64 R18, desc[UR6][R14.64] ;  /* 0x000000060e127981 */ /* 0x008ea4000c1e1b00 */
[----:B--2---:R-:W-:Y:S01]  /*0630*/  DFMA R12, R12, R18, R16 ;  /* 0x000000120c0c722b */ /* 0x004fe20000000010 */
[----:B------:R-:W-:-:S06]  /*0640*/  IMAD.WIDE R18, R0, 0x8, R14 ;  /* 0x0000000800127825 */ /* 0x000fcc00078e020e */
[----:B------:R1:W-:Y:S04]  /*0650*/  STG.E.64 desc[UR6][R10.64], R12 ;  /* 0x0000000c0a007986 */ /* 0x0003e8000c101b06 */
[----:B------:R-:W2:Y:S04]  /*0660*/  LDG.E.64 R16, desc[UR6][R8.64+0x8] ;  /* 0x0000080608107981 */ /* 0x000ea8000c1e1b00 */
[----:B------:R-:W2:Y:S01]  /*0670*/  LDG.E.64 R20, desc[UR6][R18.64] ;  /* 0x0000000612147981 */ /* 0x000ea2000c1e1b00 */
        /* <DEDUP_REMOVED lines=10> */
[----:B------:R-:W-:Y:S01]  /*0720*/  IADD3 R7, PT, PT, R7, 0x4, RZ ;  /* 0x0000000407077810 */ /* 0x000fe20007ffe0ff */
[----:B--2---:R-:W-:-:S07]  /*0730*/  DFMA R16, R16, R14, R24 ;  /* 0x0000000e1010722b */ /* 0x004fce0000000018 */
[----:B------:R1:W-:Y:S04]  /*0740*/  STG.E.64 desc[UR6][R10.64], R16 ;  /* 0x000000100a007986 */ /* 0x0003e8000c101b06 */
.L_x_2:
[----:B------:R-:W-:Y:S05]  /*0750*/  @!P1 EXIT ;  /* 0x000000000000994d */ /* 0x000fea0003800000 */
[----:B------:R-:W-:Y:S02]  /*0760*/  ISETP.NE.AND P0, PT, R6, 0x1, PT ;  /* 0x000000010600780c */ /* 0x000fe40003f05270 */
[----:B------:R-:W-:-:S04]  /*0770*/  LOP3.LUT R2, R2, 0x1, RZ, 0xc0, !PT ;  /* 0x0000000102027812 */ /* 0x000fc800078ec0ff */
[----:B------:R-:W-:-:S07]  /*0780*/  ISETP.NE.U32.AND P1, PT, R2, 0x1, PT ;  /* 0x000000010200780c */ /* 0x000fce0003f25070 */
[----:B------:R-:W-:Y:S06]  /*0790*/  @!P0 BRA `(.L_x_3) ;  /* 0x0000000000408947 */ /* 0x000fec0003800000 */
[----:B------:R-:W2:Y:S01]  /*07a0*/  LDC.64 R8, c[0x0][0x380] ;  /* 0x0000e000ff087b82 */ /* 0x000ea20000000a00 */
[----:B------:R-:W-:Y:S01]  /*07b0*/  IADD3 R15, PT, PT, R4, R7, RZ ;  /* 0x00000007040f7210 */ /* 0x000fe20007ffe0ff */
[----:B---3--:R-:W-:-:S06]  /*07c0*/  IMAD R19, R7, R0, R3 ;  /* 0x0000000007137224 */ /* 0x008fcc00078e0203 */
[----:B-1----:R-:W1:Y:S01]  /*07d0*/  LDC.64 R12, c[0x0][0x388] ;  /* 0x0000e200ff0c7b82 */ /* 0x002e620000000a00 */
[----:B--2---:R-:W-:-:S05]  /*07e0*/  IMAD.WIDE R14, R15, 0x8, R8 ;  /* 0x000000080f0e7825 */ /* 0x004fca00078e0208 */
[----:B------:R-:W2:Y:S01]  /*07f0*/  LDG.E.64 R8, desc[UR6][R14.64] ;  /* 0x000000060e087981 */ /* 0x000ea2000c1e1b00 */
[----:B-1----:R-:W-:-:S05]  /*0800*/  IMAD.WIDE R18, R19, 0x8, R12 ;  /* 0x0000000813127825 */ /* 0x002fca00078e020c */
[----:B------:R-:W2:Y:S02]  /*0810*/  LDG.E.64 R12, desc[UR6][R18.64] ;  /* 0x00000006120c7981 */ /* 0x000ea4000c1e1b00 */
[----:B--2---:R-:W-:Y:S01]  /*0820*/  DFMA R8, R8, R12, R16 ;  /* 0x0000000c0808722b */ /* 0x004fe20000000010 */
[----:B------:R-:W-:-:S06]  /*0830*/  IMAD.WIDE R12, R0, 0x8, R18 ;  /* 0x00000008000c7825 */ /* 0x000fcc00078e0212 */
[----:B------:R2:W-:Y:S04]  /*0840*/  STG.E.64 desc[UR6][R10.64], R8 ;  /* 0x000000080a007986 */ /* 0x0005e8000c101b06 */
[----:B------:R-:W3:Y:S04]  /*0850*/  LDG.E.64 R16, desc[UR6][R14.64+0x8] ;  /* 0x000008060e107981 */ /* 0x000ee8000c1e1b00 */
[----:B------:R-:W3:Y:S01]  /*0860*/  LDG.E.64 R12, desc[UR6][R12.64] ;  /* 0x000000060c0c7981 */ /* 0x000ee2000c1e1b00 */
[----:B------:R-:W-:Y:S01]  /*0870*/  IADD3 R7, PT, PT, R7, 0x2, RZ ;  /* 0x0000000207077810 */ /* 0x000fe20007ffe0ff */
[----:B---3--:R-:W-:-:S07]  /*0880*/  DFMA R16, R16, R12, R8 ;  /* 0x0000000c1010722b */ /* 0x008fce0000000008 */
[----:B------:R2:W-:Y:S04]  /*0890*/  STG.E.64 desc[UR6][R10.64], R16 ;  /* 0x000000100a007986 */ /* 0x0005e8000c101b06 */
.L_x_3:
[----:B------:R-:W-:Y:S05]  /*08a0*/  @P1 EXIT ;  /* 0x000000000000194d */ /* 0x000fea0003800000 */
[----:B--2---:R-:W2:Y:S01]  /*08b0*/  LDC.64 R8, c[0x0][0x380] ;  /* 0x0000e000ff087b82 */ /* 0x004ea20000000a00 */
[----:B------:R-:W-:Y:S01]  /*08c0*/  IADD3 R5, PT, PT, R4, R7, RZ ;  /* 0x0000000704057210 */ /* 0x000fe20007ffe0ff */
[----:B------:R-:W-:-:S06]  /*08d0*/  IMAD R7, R7, R0, R3 ;  /* 0x0000000007077224 */ /* 0x000fcc00078e0203 */
[----:B-1----:R-:W1:Y:S01]  /*08e0*/  LDC.64 R12, c[0x0][0x388] ;  /* 0x0000e200ff0c7b82 */ /* 0x002e620000000a00 */
[----:B--2---:R-:W-:-:S06]  /*08f0*/  IMAD.WIDE R2, R5, 0x8, R8 ;  /* 0x0000000805027825 */ /* 0x004fcc00078e0208 */
[----:B------:R-:W3:Y:S01]  /*0900*/  LDG.E.64 R2, desc[UR6][R2.64] ;  /* 0x0000000602027981 */ /* 0x000ee2000c1e1b00 */
[----:B-1----:R-:W-:-:S06]  /*0910*/  IMAD.WIDE R4, R7, 0x8, R12 ;  /* 0x0000000807047825 */ /* 0x002fcc00078e020c */
[----:B------:R-:W3:Y:S02]  /*0920*/  LDG.E.64 R4, desc[UR6][R4.64] ;  /* 0x0000000604047981 */ /* 0x000ee4000c1e1b00 */
[----:B---3--:R-:W-:-:S07]  /*0930*/  DFMA R16, R2, R4, R16 ;  /* 0x000000040210722b */ /* 0x008fce0000000010 */
[----:B------:R-:W-:Y:S01]  /*0940*/  STG.E.64 desc[UR6][R10.64], R16 ;  /* 0x000000100a007986 */ /* 0x000fe2000c101b06 */
[----:B------:R-:W-:Y:S05]  /*0950*/  EXIT ;  /* 0x000000000000794d */ /* 0x000fea0003800000 */
.L_x_4:
[----:B------:R-:W-:-:S00]  /*0960*/  BRA `(.L_x_4) ;  /* 0xfffffffc00fc7947 */ /* 0x000fc0000383ffff */
[----:B------:R-:W-:-:S00]  /*0970*/  NOP ;  /* 0x0000000000007918 */ /* 0x000fc00000000000 */
        /* <DEDUP_REMOVED lines=8> */
.L_x_5:


//--------------------- .nv.shared.reserved.0     --------------------------
	.section	.nv.shared.reserved.0,"aw",@nobits
	.weak		__nv_reservedSMEM_offset_0_alias
	.size		__nv_reservedSMEM_offset_0_alias, 0, 64
	.other		__nv_reservedSMEM_offset_0_alias,@"STO_CUDA_RESERVED_SHARED STV_DEFAULT"
__nv_reservedSMEM_offset_0_alias:
	.zero		0
	.zero		64


//--------------------- .nv.constant0._Z7gpumultPdS_S_iii --------------------------
	.section	.nv.constant0._Z7gpumultPdS_S_iii,"a",@progbits
	.sectionflags	@""
	.align	4
.nv.constant0._Z7gpumultPdS_S_iii:
	.zero		932


//--------------------- SYMBOLS --------------------------

	.type		.nv.reservedSmem.offset0,@object
	.size		.nv.reservedSmem.offset0,0x4
